//
// Generated by NVIDIA NVVM Compiler
//
// Compiler Build ID: CL-36424714
// Cuda compilation tools, release 13.0, V13.0.88
// Based on NVVM 20.0.0
//

.version 9.0
.target sm_100
.address_size 64

	// .globl	_Z16tensorReciprocalPfS_l

.visible .entry _Z16tensorReciprocalPfS_l(
	.param .u64 .ptr .align 1 _Z16tensorReciprocalPfS_l_param_0,
	.param .u64 .ptr .align 1 _Z16tensorReciprocalPfS_l_param_1,
	.param .u64 _Z16tensorReciprocalPfS_l_param_2
)
{
	.reg .pred 	%p<2>;
	.reg .b32 	%r<5>;
	.reg .b32 	%f<3>;
	.reg .b64 	%rd<10>;

	ld.param.u64 	%rd2, [_Z16tensorReciprocalPfS_l_param_0];
	ld.param.u64 	%rd3, [_Z16tensorReciprocalPfS_l_param_1];
	ld.param.u64 	%rd4, [_Z16tensorReciprocalPfS_l_param_2];
	mov.u32 	%r1, %ntid.x;
	mov.u32 	%r2, %ctaid.x;
	mov.u32 	%r3, %tid.x;
	mad.lo.s32 	%r4, %r1, %r2, %r3;
	cvt.s64.s32 	%rd1, %r4;
	setp.le.s64 	%p1, %rd4, %rd1;
	@%p1 bra 	$L__BB0_2;
	cvta.to.global.u64 	%rd5, %rd2;
	cvta.to.global.u64 	%rd6, %rd3;
	shl.b64 	%rd7, %rd1, 2;
	add.s64 	%rd8, %rd5, %rd7;
	ld.global.f32 	%f1, [%rd8];
	rcp.rn.f32 	%f2, %f1;
	add.s64 	%rd9, %rd6, %rd7;
	st.global.f32 	[%rd9], %f2;
$L__BB0_2:
	ret;

}


// ===== COMPILED SASS (sm_100) =====

	.target	sm_100

	.elftype	@"ET_EXEC"


//--------------------- .note.nv.tkinfo           --------------------------
	.section	.note.nv.tkinfo,"",@"SHT_NOTE"
	.sectionflags	@"SHF_NOTE_NV_TKINFO"
	.tkinfo
        /*0018*/ 	.word	0x00000002
        /*0030*/ 	.string	""
        /*0030*/ 	.string	"ptxas"
        /*0030*/ 	.string	"Cuda compilation tools, release 13.0, V13.0.88"
        /*0030*/ 	.string	"Build cuda_13.0.r13.0/compiler.36424714_0"
        /*0030*/ 	.string	"-arch sm_100 -m 64 "



//--------------------- .note.nv.cuinfo           --------------------------
	.section	.note.nv.cuinfo,"",@"SHT_NOTE"
	.sectionflags	@"SHF_NOTE_NV_CUINFO"
        /*0018*/ 	.short	0x0002
        /*001a*/ 	.short	0x0064
        /*001c*/ 	.short	0x0082
	.zero		2


//--------------------- .nv.info                  --------------------------
	.section	.nv.info,"",@"SHT_CUDA_INFO"
	.align	4


	//----- nvinfo : EIATTR_REGCOUNT
	.align		4
        /*0000*/ 	.byte	0x04, 0x2f
        /*0002*/ 	.short	(.L_1 - .L_0)
	.align		4
.L_0:
        /*0004*/ 	.word	index@(_Z16tensorReciprocalPfS_l)
        /*0008*/ 	.word	0x0000000f


	//----- nvinfo : EIATTR_FRAME_SIZE
	.align		4
.L_1:
        /*000c*/ 	.byte	0x04, 0x11
        /*000e*/ 	.short	(.L_3 - .L_2)
	.align		4
.L_2:
        /*0010*/ 	.word	index@($__internal_0_$__cuda_sm20_rcp_rn_f32_slowpath)
        /*0014*/ 	.word	0x00000000


	//----- nvinfo : EIATTR_FRAME_SIZE
	.align		4
.L_3:
        /*0018*/ 	.byte	0x04, 0x11
        /*001a*/ 	.short	(.L_5 - .L_4)
	.align		4
.L_4:
        /*001c*/ 	.word	index@(_Z16tensorReciprocalPfS_l)
        /*0020*/ 	.word	0x00000000


	//----- nvinfo : EIATTR_MIN_STACK_SIZE
	.align		4
.L_5:
        /*0024*/ 	.byte	0x04, 0x12
        /*0026*/ 	.short	(.L_7 - .L_6)
	.align		4
.L_6:
        /*0028*/ 	.word	index@(_Z16tensorReciprocalPfS_l)
        /*002c*/ 	.word	0x00000000
.L_7:


//--------------------- .nv.compat                --------------------------
	.section	.nv.compat,"",@"SHT_CUDA_COMPAT_INFO"
	.align	4
        /*0000*/ 	.byte	0x02, 0x09, 0x00, 0x00, 0x02, 0x02, 0x01, 0x00, 0x02, 0x05, 0x05, 0x00, 0x03, 0x07, 0x01, 0x01
        /*0010*/ 	.byte	0x02, 0x03, 0x00, 0x00, 0x02, 0x06, 0x01, 0x00, 0x04, 0x0b, 0x08, 0x00, 0x09, 0x00, 0x00, 0x00
        /*0020*/ 	.byte	0x00, 0x00, 0x00, 0x00


//--------------------- .nv.info._Z16tensorReciprocalPfS_l --------------------------
	.section	.nv.info._Z16tensorReciprocalPfS_l,"",@"SHT_CUDA_INFO"
	.sectionflags	@""
	.align	4


	//----- nvinfo : EIATTR_CUDA_API_VERSION
	.align		4
        /*0000*/ 	.byte	0x04, 0x37
        /*0002*/ 	.short	(.L_9 - .L_8)
.L_8:
        /*0004*/ 	.word	0x00000082


	//----- nvinfo : EIATTR_KPARAM_INFO
	.align		4
.L_9:
        /*0008*/ 	.byte	0x04, 0x17
        /*000a*/ 	.short	(.L_11 - .L_10)
.L_10:
        /*000c*/ 	.word	0x00000000
        /*0010*/ 	.short	0x0002
        /*0012*/ 	.short	0x0010
        /*0014*/ 	.byte	0x00, 0xf0, 0x21, 0x00


	//----- nvinfo : EIATTR_KPARAM_INFO
	.align		4
.L_11:
        /*0018*/ 	.byte	0x04, 0x17
        /*001a*/ 	.short	(.L_13 - .L_12)
.L_12:
        /*001c*/ 	.word	0x00000000
        /*0020*/ 	.short	0x0001
        /*0022*/ 	.short	0x0008
        /*0024*/ 	.byte	0x00, 0xf5, 0x21, 0x00


	//----- nvinfo : EIATTR_KPARAM_INFO
	.align		4
.L_13:
        /*0028*/ 	.byte	0x04, 0x17
        /*002a*/ 	.short	(.L_15 - .L_14)
.L_14:
        /*002c*/ 	.word	0x00000000
        /*0030*/ 	.short	0x0000
        /*0032*/ 	.short	0x0000
        /*0034*/ 	.byte	0x00, 0xf5, 0x21, 0x00


	//----- nvinfo : EIATTR_SPARSE_MMA_MASK
	.align		4
.L_15:
        /*0038*/ 	.byte	0x03, 0x50
        /*003a*/ 	.short	0x0000


	//----- nvinfo : EIATTR_MAXREG_COUNT
	.align		4
        /*003c*/ 	.byte	0x03, 0x1b
        /*003e*/ 	.short	0x00ff


	//----- nvinfo : EIATTR_MERCURY_ISA_VERSION
	.align		4
        /*0040*/ 	.byte	0x03, 0x5f
        /*0042*/ 	.short	0x0101


	//----- nvinfo : EIATTR_VRC_CTA_INIT_COUNT
	.align		4
        /*0044*/ 	.byte	0x02, 0x4a
	.zero		1
	.zero		1


	//----- nvinfo : EIATTR_EXIT_INSTR_OFFSETS
	.align		4
        /*0048*/ 	.byte	0x04, 0x1c
        /*004a*/ 	.short	(.L_17 - .L_16)


	//   ....[0]....
.L_16:
        /*004c*/ 	.word	0x00000090


	//   ....[1]....
        /*0050*/ 	.word	0x00000230


	//----- nvinfo : EIATTR_CRS_STACK_SIZE
	.align		4
.L_17:
        /*0054*/ 	.byte	0x04, 0x1e
        /*0056*/ 	.short	(.L_19 - .L_18)
.L_18:
        /*0058*/ 	.word	0x00000000


	//----- nvinfo : EIATTR_CBANK_PARAM_SIZE
	.align		4
.L_19:
        /*005c*/ 	.byte	0x03, 0x19
        /*005e*/ 	.short	0x0018


	//----- nvinfo : EIATTR_PARAM_CBANK
	.align		4
        /*0060*/ 	.byte	0x04, 0x0a
        /*0062*/ 	.short	(.L_21 - .L_20)
	.align		4
.L_20:
        /*0064*/ 	.word	index@(.nv.constant0._Z16tensorReciprocalPfS_l)
        /*0068*/ 	.short	0x0380
        /*006a*/ 	.short	0x0018


	//----- nvinfo : EIATTR_SW_WAR
	.align		4
.L_21:
        /*006c*/ 	.byte	0x04, 0x36
        /*006e*/ 	.short	(.L_23 - .L_22)
.L_22:
        /*0070*/ 	.word	0x00000008
.L_23:


//--------------------- .nv.callgraph             --------------------------
	.section	.nv.callgraph,"",@"SHT_CUDA_CALLGRAPH"
	.align	4
	.sectionentsize	8
	.align		4
        /*0000*/ 	.word	0x00000000
	.align		4
        /*0004*/ 	.word	0xffffffff
	.align		4
        /*0008*/ 	.word	0x00000000
	.align		4
        /*000c*/ 	.word	0xfffffffe
	.align		4
        /*0010*/ 	.word	0x00000000
	.align		4
        /*0014*/ 	.word	0xfffffffd
	.align		4
        /*0018*/ 	.word	0x00000000
	.align		4
        /*001c*/ 	.word	0xfffffffc


//--------------------- .text._Z16tensorReciprocalPfS_l --------------------------
	.section	.text._Z16tensorReciprocalPfS_l,"ax",@progbits
	.align	128
        .global         _Z16tensorReciprocalPfS_l
        .type           _Z16tensorReciprocalPfS_l,@function
        .size           _Z16tensorReciprocalPfS_l,(.L_x_8 - _Z16tensorReciprocalPfS_l)
        .other          _Z16tensorReciprocalPfS_l,@"STO_CUDA_ENTRY STV_DEFAULT"
_Z16tensorReciprocalPfS_l:
.text._Z16tensorReciprocalPfS_l:
[----:B------:R-:W-:Y:S01]  /*0000*/  LDC R1, c[0x0][0x37c] ;  /* 0x0000df00ff017b82 */ /* 0x000fe20000000800 */
[----:B------:R-:W0:Y:S01]  /*0010*/  S2R R3, SR_CTAID.X ;  /* 0x0000000000037919 */ /* 0x000e220000002500 */
[----:B------:R-:W0:Y:S01]  /*0020*/  LDCU UR4, c[0x0][0x360] ;  /* 0x00006c00ff0477ac */ /* 0x000e220008000800 */
[----:B------:R-:W0:Y:S01]  /*0030*/  S2R R0, SR_TID.X ;  /* 0x0000000000007919 */ /* 0x000e220000002100 */
[----:B------:R-:W1:Y:S01]  /*0040*/  LDCU.64 UR6, c[0x0][0x390] ;  /* 0x00007200ff0677ac */ /* 0x000e620008000a00 */
[----:B0-----:R-:W-:-:S05]  /*0050*/  IMAD R3, R3, UR4, R0 ;  /* 0x0000000403037c24 */ /* 0x001fca000f8e0200 */
[----:B-1----:R-:W-:Y:S02]  /*0060*/  ISETP.GE.U32.AND P0, PT, R3, UR6, PT ;  /* 0x0000000603007c0c */ /* 0x002fe4000bf06070 */
[----:B------:R-:W-:-:S04]  /*0070*/  SHF.R.S32.HI R0, RZ, 0x1f, R3 ;  /* 0x0000001fff007819 */ /* 0x000fc80000011403 */
[----:B------:R-:W-:-:S13]  /*0080*/  ISETP.GE.AND.EX P0, PT, R0, UR7, PT, P0 ;  /* 0x0000000700007c0c */ /* 0x000fda000bf06300 */
[----:B------:R-:W-:Y:S05]  /*0090*/  @P0 EXIT ;  /* 0x000000000000094d */ /* 0x000fea0003800000 */
[----:B------:R-:W0:Y:S01]  /*00a0*/  LDCU.64 UR6, c[0x0][0x380] ;  /* 0x00007000ff0677ac */ /* 0x000e220008000a00 */
[C---:B------:R-:W-:Y:S01]  /*00b0*/  IMAD.SHL.U32 R4, R3.reuse, 0x4, RZ ;  /* 0x0000000403047824 */ /* 0x040fe200078e00ff */
[----:B------:R-:W-:Y:S01]  /*00c0*/  SHF.L.U64.HI R3, R3, 0x2, R0 ;  /* 0x0000000203037819 */ /* 0x000fe20000010200 */
[----:B------:R-:W1:Y:S03]  /*00d0*/  LDCU.64 UR4, c[0x0][0x358] ;  /* 0x00006b00ff0477ac */ /* 0x000e660008000a00 */
[----:B0-----:R-:W-:-:S04]  /*00e0*/  IADD3 R6, P0, PT, R4, UR6, RZ ;  /* 0x0000000604067c10 */ /* 0x001fc8000ff1e0ff */
[----:B------:R-:W-:-:S05]  /*00f0*/  IADD3.X R7, PT, PT, R3, UR7, RZ, P0, !PT ;  /* 0x0000000703077c10 */ /* 0x000fca00087fe4ff */
[----:B-1----:R-:W2:Y:S01]  /*0100*/  LDG.E R0, desc[UR4][R6.64] ;  /* 0x0000000406007981 */ /* 0x002ea2000c1e1900 */
[----:B------:R-:W-:Y:S01]  /*0110*/  BSSY.RECONVERGENT B0, `(.L_x_0) ;  /* 0x000000d000007945 */ /* 0x000fe20003800200 */
[----:B--2---:R-:W-:-:S05]  /*0120*/  VIADD R2, R0, 0x1800000 ;  /* 0x0180000000027836 */ /* 0x004fca0000000000 */
[----:B------:R-:W-:-:S04]  /*0130*/  LOP3.LUT R2, R2, 0x7f800000, RZ, 0xc0, !PT ;  /* 0x7f80000002027812 */ /* 0x000fc800078ec0ff */
[----:B------:R-:W-:-:S13]  /*0140*/  ISETP.GT.U32.AND P0, PT, R2, 0x1ffffff, PT ;  /* 0x01ffffff0200780c */ /* 0x000fda0003f04070 */
[----:B------:R-:W-:Y:S05]  /*0150*/  @P0 BRA `(.L_x_1) ;  /* 0x0000000000100947 */ /* 0x000fea0003800000 */
[----:B------:R-:W-:-:S07]  /*0160*/  MOV R6, 0x180 ;  /* 0x0000018000067802 */ /* 0x000fce0000000f00 */
[----:B------:R-:W-:Y:S05]  /*0170*/  CALL.REL.NOINC `($__internal_0_$__cuda_sm20_rcp_rn_f32_slowpath) ;  /* 0x0000000000307944 */ /* 0x000fea0003c00000 */
[----:B------:R-:W-:Y:S01]  /*0180*/  IMAD.MOV.U32 R7, RZ, RZ, R5 ;  /* 0x000000ffff077224 */ /* 0x000fe200078e0005 */
[----:B------:R-:W-:Y:S06]  /*0190*/  BRA `(.L_x_2) ;  /* 0x0000000000107947 */ /* 0x000fec0003800000 */
.L_x_1:
[----:B------:R-:W0:Y:S02]  /*01a0*/  MUFU.RCP R7, R0 ;  /* 0x0000000000077308 */ /* 0x000e240000001000 */
[----:B0-----:R-:W-:-:S04]  /*01b0*/  FFMA R2, R0, R7, -1 ;  /* 0xbf80000000027423 */ /* 0x001fc80000000007 */
[----:B------:R-:W-:-:S04]  /*01c0*/  FADD.FTZ R2, -R2, -RZ ;  /* 0x800000ff02027221 */ /* 0x000fc80000010100 */
[----:B------:R-:W-:-:S07]  /*01d0*/  FFMA R7, R7, R2, R7 ;  /* 0x0000000207077223 */ /* 0x000fce0000000007 */
.L_x_2:
[----:B------:R-:W-:Y:S05]  /*01e0*/  BSYNC.RECONVERGENT B0 ;  /* 0x0000000000007941 */ /* 0x000fea0003800200 */
.L_x_0:
[----:B------:R-:W0:Y:S02]  /*01f0*/  LDCU.64 UR6, c[0x0][0x388] ;  /* 0x00007100ff0677ac */ /* 0x000e240008000a00 */
[----:B0-----:R-:W-:-:S04]  /*0200*/  IADD3 R4, P0, PT, R4, UR6, RZ ;  /* 0x0000000604047c10 */ /* 0x001fc8000ff1e0ff */
[----:B------:R-:W-:-:S05]  /*0210*/  IADD3.X R5, PT, PT, R3, UR7, RZ, P0, !PT ;  /* 0x0000000703057c10 */ /* 0x000fca00087fe4ff */
[----:B------:R-:W-:Y:S01]  /*0220*/  STG.E desc[UR4][R4.64], R7 ;  /* 0x0000000704007986 */ /* 0x000fe2000c101904 */
[----:B------:R-:W-:Y:S05]  /*0230*/  EXIT ;  /* 0x000000000000794d */ /* 0x000fea0003800000 */
        .weak           $__internal_0_$__cuda_sm20_rcp_rn_f32_slowpath
        .type           $__internal_0_$__cuda_sm20_rcp_rn_f32_slowpath,@function
        .size           $__internal_0_$__cuda_sm20_rcp_rn_f32_slowpath,(.L_x_8 - $__internal_0_$__cuda_sm20_rcp_rn_f32_slowpath)
$__internal_0_$__cuda_sm20_rcp_rn_f32_slowpath:
[----:B------:R-:W-:Y:S01]  /*0240*/  IMAD.SHL.U32 R2, R0, 0x2, RZ ;  /* 0x0000000200027824 */ /* 0x000fe200078e00ff */
[----:B------:R-:W-:Y:S04]  /*0250*/  BSSY.RECONVERGENT B1, `(.L_x_3) ;  /* 0x0000030000017945 */ /* 0x000fe80003800200 */
[----:B------:R-:W-:-:S04]  /*0260*/  SHF.R.U32.HI R2, RZ, 0x18, R2 ;  /* 0x00000018ff027819 */ /* 0x000fc80000011602 */
[----:B------:R-:W-:-:S13]  /*0270*/  ISETP.NE.U32.AND P0, PT, R2, RZ, PT ;  /* 0x000000ff0200720c */ /* 0x000fda0003f05070 */
[----:B------:R-:W-:Y:S05]  /*0280*/  @P0 BRA `(.L_x_4) ;  /* 0x0000000000280947 */ /* 0x000fea0003800000 */
[----:B------:R-:W-:-:S05]  /*0290*/  IMAD.SHL.U32 R2, R0, 0x2, RZ ;  /* 0x0000000200027824 */ /* 0x000fca00078e00ff */
[----:B------:R-:W-:-:S13]  /*02a0*/  ISETP.NE.AND P0, PT, R2, RZ, PT ;  /* 0x000000ff0200720c */ /* 0x000fda0003f05270 */
[----:B------:R-:W-:Y:S01]  /*02b0*/  @P0 FFMA R7, R0, 1.84467440737095516160e+19, RZ ;  /* 0x5f80000000070823 */ /* 0x000fe200000000ff */
[----:B------:R-:W-:Y:S08]  /*02c0*/  @!P0 MUFU.RCP R5, R0 ;  /* 0x0000000000058308 */ /* 0x000ff00000001000 */
[----:B------:R-:W0:Y:S02]  /*02d0*/  @P0 MUFU.RCP R2, R7 ;  /* 0x0000000700020308 */ /* 0x000e240000001000 */
[----:B0-----:R-:W-:-:S04]  /*02e0*/  @P0 FFMA R8, R7, R2, -1 ;  /* 0xbf80000007080423 */ /* 0x001fc80000000002 */
[----:B------:R-:W-:-:S04]  /*02f0*/  @P0 FADD.FTZ R9, -R8, -RZ ;  /* 0x800000ff08090221 */ /* 0x000fc80000010100 */
[----:B------:R-:W-:-:S04]  /*0300*/  @P0 FFMA R2, R2, R9, R2 ;  /* 0x0000000902020223 */ /* 0x000fc80000000002 */
[----:B------:R-:W-:Y:S01]  /*0310*/  @P0 FFMA R5, R2, 1.84467440737095516160e+19, RZ ;  /* 0x5f80000002050823 */ /* 0x000fe200000000ff */
[----:B------:R-:W-:Y:S06]  /*0320*/  BRA `(.L_x_5) ;  /* 0x0000000000887947 */ /* 0x000fec0003800000 */
.L_x_4:
[----:B------:R-:W-:-:S05]  /*0330*/  VIADD R5, R2, 0xffffff03 ;  /* 0xffffff0302057836 */ /* 0x000fca0000000000 */
[----:B------:R-:W-:-:S13]  /*0340*/  ISETP.GT.U32.AND P0, PT, R5, 0x1, PT ;  /* 0x000000010500780c */ /* 0x000fda0003f04070 */
[----:B------:R-:W-:Y:S05]  /*0350*/  @P0 BRA `(.L_x_6) ;  /* 0x0000000000780947 */ /* 0x000fea0003800000 */
[----:B------:R-:W-:Y:S01]  /*0360*/  LOP3.LUT R7, R0, 0x7fffff, RZ, 0xc0, !PT ;  /* 0x007fffff00077812 */ /* 0x000fe200078ec0ff */
[----:B------:R-:W-:-:S03]  /*0370*/  IMAD.MOV.U32 R12, RZ, RZ, 0x3 ;  /* 0x00000003ff0c7424 */ /* 0x000fc600078e00ff */
[----:B------:R-:W-:Y:S02]  /*0380*/  LOP3.LUT R7, R7, 0x3f800000, RZ, 0xfc, !PT ;  /* 0x3f80000007077812 */ /* 0x000fe400078efcff */
[----:B------:R-:W-:Y:S02]  /*0390*/  SHF.L.U32 R11, R12, R5, RZ ;  /* 0x000000050c0b7219 */ /* 0x000fe400000006ff */
[----:B------:R-:W0:Y:S02]  /*03a0*/  MUFU.RCP R8, R7 ;  /* 0x0000000700087308 */ /* 0x000e240000001000 */
[----:B0-----:R-:W-:-:S04]  /*03b0*/  FFMA R9, R7, R8, -1 ;  /* 0xbf80000007097423 */ /* 0x001fc80000000008 */
[----:B------:R-:W-:-:S04]  /*03c0*/  FADD.FTZ R9, -R9, -RZ ;  /* 0x800000ff09097221 */ /* 0x000fc80000010100 */
[CCC-:B------:R-:W-:Y:S01]  /*03d0*/  FFMA.RM R10, R8.reuse, R9.reuse, R8.reuse ;  /* 0x00000009080a7223 */ /* 0x1c0fe20000004008 */
[----:B------:R-:W-:-:S04]  /*03e0*/  FFMA.RP R9, R8, R9, R8 ;  /* 0x0000000908097223 */ /* 0x000fc80000008008 */
[C---:B------:R-:W-:Y:S02]  /*03f0*/  LOP3.LUT R8, R10.reuse, 0x7fffff, RZ, 0xc0, !PT ;  /* 0x007fffff0a087812 */ /* 0x040fe400078ec0ff */
[----:B------:R-:W-:Y:S02]  /*0400*/  FSETP.NEU.FTZ.AND P0, PT, R10, R9, PT ;  /* 0x000000090a00720b */ /* 0x000fe40003f1d000 */
[----:B------:R-:W-:Y:S02]  /*0410*/  LOP3.LUT R8, R8, 0x800000, RZ, 0xfc, !PT ;  /* 0x0080000008087812 */ /* 0x000fe400078efcff */
[----:B------:R-:W-:Y:S02]  /*0420*/  SEL R9, RZ, 0xffffffff, !P0 ;  /* 0xffffffffff097807 */ /* 0x000fe40004000000 */
[----:B------:R-:W-:-:S03]  /*0430*/  LOP3.LUT R10, R11, R8, RZ, 0xc0, !PT ;  /* 0x000000080b0a7212 */ /* 0x000fc600078ec0ff */
[----:B------:R-:W-:Y:S01]  /*0440*/  IMAD.MOV R9, RZ, RZ, -R9 ;  /* 0x000000ffff097224 */ /* 0x000fe200078e0a09 */
[----:B------:R-:W-:-:S04]  /*0450*/  SHF.R.U32.HI R10, RZ, R5, R10 ;  /* 0x00000005ff0a7219 */ /* 0x000fc8000001160a */
[----:B------:R-:W-:Y:S02]  /*0460*/  LOP3.LUT P1, RZ, R9, R5, R8, 0xf8, !PT ;  /* 0x0000000509ff7212 */ /* 0x000fe4000782f808 */
[C---:B------:R-:W-:Y:S02]  /*0470*/  LOP3.LUT P0, RZ, R10.reuse, 0x1, RZ, 0xc0, !PT ;  /* 0x000000010aff7812 */ /* 0x040fe4000780c0ff */
[----:B------:R-:W-:-:S04]  /*0480*/  LOP3.LUT P2, RZ, R10, 0x2, RZ, 0xc0, !PT ;  /* 0x000000020aff7812 */ /* 0x000fc8000784c0ff */
[----:B------:R-:W-:Y:S02]  /*0490*/  PLOP3.LUT P0, PT, P0, P1, P2, 0xe0, 0x0 ;  /* 0x000000000000781c */ /* 0x000fe40000703c20 */
[----:B------:R-:W-:Y:S02]  /*04a0*/  LOP3.LUT P1, RZ, R0, 0x7fffff, RZ, 0xc0, !PT ;  /* 0x007fffff00ff7812 */ /* 0x000fe4000782c0ff */
[----:B------:R-:W-:-:S05]  /*04b0*/  SEL R5, RZ, 0x1, !P0 ;  /* 0x00000001ff057807 */ /* 0x000fca0004000000 */
[----:B------:R-:W-:-:S05]  /*04c0*/  IMAD.MOV R5, RZ, RZ, -R5 ;  /* 0x000000ffff057224 */ /* 0x000fca00078e0a05 */
[----:B------:R-:W-:Y:S01]  /*04d0*/  ISETP.GE.AND P0, PT, R5, RZ, PT ;  /* 0x000000ff0500720c */ /* 0x000fe20003f06270 */
[----:B------:R-:W-:-:S05]  /*04e0*/  VIADD R5, R2, 0xffffff04 ;  /* 0xffffff0402057836 */ /* 0x000fca0000000000 */
[----:B------:R-:W-:-:S07]  /*04f0*/  SHF.R.U32.HI R5, RZ, R5, R8 ;  /* 0x00000005ff057219 */ /* 0x000fce0000011608 */
[----:B------:R-:W-:-:S04]  /*0500*/  @!P0 VIADD R5, R5, 0x1 ;  /* 0x0000000105058836 */ /* 0x000fc80000000000 */
[----:B------:R-:W-:-:S05]  /*0510*/  @!P1 IMAD.SHL.U32 R5, R5, 0x2, RZ ;  /* 0x0000000205059824 */ /* 0x000fca00078e00ff */
[----:B------:R-:W-:Y:S01]  /*0520*/  LOP3.LUT R5, R5, 0x80000000, R0, 0xf8, !PT ;  /* 0x8000000005057812 */ /* 0x000fe200078ef800 */
[----:B------:R-:W-:Y:S06]  /*0530*/  BRA `(.L_x_5) ;  /* 0x0000000000047947 */ /* 0x000fec0003800000 */
.L_x_6:
[----:B------:R0:W1:Y:S02]  /*0540*/  MUFU.RCP R5, R0 ;  /* 0x0000000000057308 */ /* 0x0000640000001000 */
.L_x_5:
[----:B------:R-:W-:Y:S05]  /*0550*/  BSYNC.RECONVERGENT B1 ;  /* 0x0000000000017941 */ /* 0x000fea0003800200 */
.L_x_3:
[----:B------:R-:W-:-:S04]  /*0560*/  IMAD.MOV.U32 R7, RZ, RZ, 0x0 ;  /* 0x00000000ff077424 */ /* 0x000fc800078e00ff */
[----:B01----:R-:W-:Y:S05]  /*0570*/  RET.REL.NODEC R6 `(_Z16tensorReciprocalPfS_l) ;  /* 0xfffffff806a07950 */ /* 0x003fea0003c3ffff */
.L_x_7:
[----:B------:R-:W-:-:S00]  /*0580*/  BRA `(.L_x_7) ;  /* 0xfffffffc00fc7947 */ /* 0x000fc0000383ffff */
[----:B------:R-:W-:-:S00]  /*0590*/  NOP ;  /* 0x0000000000007918 */ /* 0x000fc00000000000 */
        /* <DEDUP_REMOVED lines=14> */
.L_x_8:


//--------------------- .nv.shared.reserved.0     --------------------------
	.section	.nv.shared.reserved.0,"aw",@nobits
	.weak		__nv_reservedSMEM_offset_0_alias
	.size		__nv_reservedSMEM_offset_0_alias, 0, 64
	.other		__nv_reservedSMEM_offset_0_alias,@"STO_CUDA_RESERVED_SHARED STV_DEFAULT"
__nv_reservedSMEM_offset_0_alias:
	.zero		0
	.zero		64


//--------------------- .nv.constant0._Z16tensorReciprocalPfS_l --------------------------
	.section	.nv.constant0._Z16tensorReciprocalPfS_l,"a",@progbits
	.sectionflags	@""
	.align	4
.nv.constant0._Z16tensorReciprocalPfS_l:
	.zero		920


//--------------------- SYMBOLS --------------------------

	.type		.nv.reservedSmem.offset0,@object
	.size		.nv.reservedSmem.offset0,0x4
